//
// Generated by NVIDIA NVVM Compiler
//
// Compiler Build ID: CL-36424714
// Cuda compilation tools, release 13.0, V13.0.88
// Based on NVVM 20.0.0
//

.version 9.0
.target sm_100
.address_size 64

	// .globl	_Z9organizedv
.extern .func  (.param .b32 func_retval0) vprintf
(
	.param .b64 vprintf_param_0,
	.param .b64 vprintf_param_1
)
;
.global .align 1 .b8 $str[51] = {116, 104, 114, 101, 97, 100, 32, 105, 100, 32, 120, 58, 32, 37, 100, 44, 32, 116, 104, 114, 101, 97, 100, 32, 105, 100, 32, 121, 58, 32, 37, 100, 44, 32, 116, 104, 114, 101, 97, 100, 32, 105, 100, 32, 122, 58, 32, 37, 100, 10};
.global .align 1 .b8 $str$1[48] = {98, 108, 111, 99, 107, 32, 105, 100, 32, 120, 58, 32, 37, 100, 44, 32, 98, 108, 111, 99, 107, 32, 105, 100, 32, 121, 58, 32, 37, 100, 44, 32, 98, 108, 111, 99, 107, 32, 105, 100, 32, 122, 58, 32, 37, 100, 10};
.global .align 1 .b8 $str$2[51] = {98, 108, 111, 99, 107, 32, 100, 105, 109, 32, 120, 58, 32, 37, 100, 44, 32, 98, 108, 111, 99, 107, 32, 100, 105, 109, 32, 121, 58, 32, 37, 100, 44, 32, 98, 108, 111, 99, 107, 32, 100, 105, 109, 32, 122, 58, 32, 37, 100, 10};
.global .align 1 .b8 $str$3[48] = {103, 114, 105, 100, 32, 100, 105, 109, 32, 120, 58, 32, 37, 100, 44, 32, 103, 114, 105, 100, 32, 100, 105, 109, 32, 121, 58, 32, 37, 100, 44, 32, 103, 114, 105, 100, 32, 100, 105, 109, 32, 122, 58, 32, 37, 100, 10};

.visible .entry _Z9organizedv()
{
	.local .align 8 .b8 	__local_depot0[16];
	.reg .b64 	%SP;
	.reg .b64 	%SPL;
	.reg .b32 	%r<21>;
	.reg .b64 	%rd<11>;

	mov.u64 	%SPL, __local_depot0;
	cvta.local.u64 	%SP, %SPL;
	add.u64 	%rd1, %SP, 0;
	add.u64 	%rd2, %SPL, 0;
	mov.u32 	%r1, %tid.x;
	mov.u32 	%r2, %tid.y;
	mov.u32 	%r3, %tid.z;
	st.local.v2.u32 	[%rd2], {%r1, %r2};
	st.local.u32 	[%rd2+8], %r3;
	mov.u64 	%rd3, $str;
	cvta.global.u64 	%rd4, %rd3;
	{ // callseq 0, 0
	.param .b64 param0;
	st.param.b64 	[param0], %rd4;
	.param .b64 param1;
	st.param.b64 	[param1], %rd1;
	.param .b32 retval0;
	call.uni (retval0), 
	vprintf, 
	(
	param0, 
	param1
	);
	ld.param.b32 	%r4, [retval0];
	} // callseq 0
	mov.u32 	%r6, %ctaid.x;
	mov.u32 	%r7, %ctaid.y;
	mov.u32 	%r8, %ctaid.z;
	st.local.v2.u32 	[%rd2], {%r6, %r7};
	st.local.u32 	[%rd2+8], %r8;
	mov.u64 	%rd5, $str$1;
	cvta.global.u64 	%rd6, %rd5;
	{ // callseq 1, 0
	.param .b64 param0;
	st.param.b64 	[param0], %rd6;
	.param .b64 param1;
	st.param.b64 	[param1], %rd1;
	.param .b32 retval0;
	call.uni (retval0), 
	vprintf, 
	(
	param0, 
	param1
	);
	ld.param.b32 	%r9, [retval0];
	} // callseq 1
	mov.u32 	%r11, %ntid.x;
	mov.u32 	%r12, %ntid.y;
	mov.u32 	%r13, %ntid.z;
	st.local.v2.u32 	[%rd2], {%r11, %r12};
	st.local.u32 	[%rd2+8], %r13;
	mov.u64 	%rd7, $str$2;
	cvta.global.u64 	%rd8, %rd7;
	{ // callseq 2, 0
	.param .b64 param0;
	st.param.b64 	[param0], %rd8;
	.param .b64 param1;
	st.param.b64 	[param1], %rd1;
	.param .b32 retval0;
	call.uni (retval0), 
	vprintf, 
	(
	param0, 
	param1
	);
	ld.param.b32 	%r14, [retval0];
	} // callseq 2
	mov.u32 	%r16, %nctaid.x;
	mov.u32 	%r17, %nctaid.y;
	mov.u32 	%r18, %nctaid.z;
	st.local.v2.u32 	[%rd2], {%r16, %r17};
	st.local.u32 	[%rd2+8], %r18;
	mov.u64 	%rd9, $str$3;
	cvta.global.u64 	%rd10, %rd9;
	{ // callseq 3, 0
	.param .b64 param0;
	st.param.b64 	[param0], %rd10;
	.param .b64 param1;
	st.param.b64 	[param1], %rd1;
	.param .b32 retval0;
	call.uni (retval0), 
	vprintf, 
	(
	param0, 
	param1
	);
	ld.param.b32 	%r19, [retval0];
	} // callseq 3
	ret;

}


// ===== COMPILED SASS (sm_100) =====

	.target	sm_100

	.elftype	@"ET_EXEC"


//--------------------- .note.nv.tkinfo           --------------------------
	.section	.note.nv.tkinfo,"",@"SHT_NOTE"
	.sectionflags	@"SHF_NOTE_NV_TKINFO"
	.tkinfo
        /*0018*/ 	.word	0x00000002
        /*0030*/ 	.string	""
        /*0030*/ 	.string	"ptxas"
        /*0030*/ 	.string	"Cuda compilation tools, release 13.0, V13.0.88"
        /*0030*/ 	.string	"Build cuda_13.0.r13.0/compiler.36424714_0"
        /*0030*/ 	.string	"-arch sm_100 -m 64 "



//--------------------- .note.nv.cuinfo           --------------------------
	.section	.note.nv.cuinfo,"",@"SHT_NOTE"
	.sectionflags	@"SHF_NOTE_NV_CUINFO"
        /*0018*/ 	.short	0x0002
        /*001a*/ 	.short	0x0064
        /*001c*/ 	.short	0x0082
	.zero		2


//--------------------- .nv.info                  --------------------------
	.section	.nv.info,"",@"SHT_CUDA_INFO"
	.align	4


	//----- nvinfo : EIATTR_REGCOUNT
	.align		4
        /*0000*/ 	.byte	0x04, 0x2f
        /*0002*/ 	.short	(.L_5 - .L_4)
	.align		4
.L_4:
        /*0004*/ 	.word	index@(_Z9organizedv)
        /*0008*/ 	.word	0x00000018


	//----- nvinfo : EIATTR_FRAME_SIZE
	.align		4
.L_5:
        /*000c*/ 	.byte	0x04, 0x11
        /*000e*/ 	.short	(.L_7 - .L_6)
	.align		4
.L_6:
        /*0010*/ 	.word	index@(_Z9organizedv)
        /*0014*/ 	.word	0x00000010


	//----- nvinfo : EIATTR_MIN_STACK_SIZE
	.align		4
.L_7:
        /*0018*/ 	.byte	0x04, 0x12
        /*001a*/ 	.short	(.L_9 - .L_8)
	.align		4
.L_8:
        /*001c*/ 	.word	index@(_Z9organizedv)
        /*0020*/ 	.word	0x00000010
.L_9:


//--------------------- .nv.compat                --------------------------
	.section	.nv.compat,"",@"SHT_CUDA_COMPAT_INFO"
	.align	4
        /*0000*/ 	.byte	0x02, 0x09, 0x00, 0x00, 0x02, 0x02, 0x01, 0x00, 0x02, 0x05, 0x05, 0x00, 0x03, 0x07, 0x01, 0x01
        /*0010*/ 	.byte	0x02, 0x03, 0x00, 0x00, 0x02, 0x06, 0x01, 0x00, 0x04, 0x0b, 0x08, 0x00, 0x09, 0x00, 0x00, 0x00
        /*0020*/ 	.byte	0x00, 0x00, 0x00, 0x00


//--------------------- .nv.info._Z9organizedv    --------------------------
	.section	.nv.info._Z9organizedv,"",@"SHT_CUDA_INFO"
	.sectionflags	@""
	.align	4


	//----- nvinfo : EIATTR_CUDA_API_VERSION
	.align		4
        /*0000*/ 	.byte	0x04, 0x37
        /*0002*/ 	.short	(.L_11 - .L_10)
.L_10:
        /*0004*/ 	.word	0x00000082


	//----- nvinfo : EIATTR_SPARSE_MMA_MASK
	.align		4
.L_11:
        /*0008*/ 	.byte	0x03, 0x50
        /*000a*/ 	.short	0x0000


	//----- nvinfo : EIATTR_MAXREG_COUNT
	.align		4
        /*000c*/ 	.byte	0x03, 0x1b
        /*000e*/ 	.short	0x00ff


	//----- nvinfo : EIATTR_EXTERNS
	.align		4
        /*0010*/ 	.byte	0x04, 0x0f
        /*0012*/ 	.short	(.L_13 - .L_12)


	//   ....[0]....
	.align		4
.L_12:
        /*0014*/ 	.word	index@(vprintf)


	//----- nvinfo : EIATTR_MERCURY_ISA_VERSION
	.align		4
.L_13:
        /*0018*/ 	.byte	0x03, 0x5f
        /*001a*/ 	.short	0x0101


	//----- nvinfo : EIATTR_VRC_CTA_INIT_COUNT
	.align		4
        /*001c*/ 	.byte	0x02, 0x4a
	.zero		1
	.zero		1


	//----- nvinfo : EIATTR_SYSCALL_OFFSETS
	.align		4
        /*0020*/ 	.byte	0x04, 0x46
        /*0022*/ 	.short	(.L_15 - .L_14)


	//   ....[0]....
.L_14:
        /*0024*/ 	.word	0x00000130


	//   ....[1]....
        /*0028*/ 	.word	0x00000200


	//   ....[2]....
        /*002c*/ 	.word	0x000002d0


	//   ....[3]....
        /*0030*/ 	.word	0x000003a0


	//----- nvinfo : EIATTR_EXIT_INSTR_OFFSETS
	.align		4
.L_15:
        /*0034*/ 	.byte	0x04, 0x1c
        /*0036*/ 	.short	(.L_17 - .L_16)


	//   ....[0]....
.L_16:
        /*0038*/ 	.word	0x000003b0


	//----- nvinfo : EIATTR_SW_WAR
	.align		4
.L_17:
        /*003c*/ 	.byte	0x04, 0x36
        /*003e*/ 	.short	(.L_19 - .L_18)
.L_18:
        /*0040*/ 	.word	0x00000008
.L_19:


//--------------------- .nv.callgraph             --------------------------
	.section	.nv.callgraph,"",@"SHT_CUDA_CALLGRAPH"
	.align	4
	.sectionentsize	8
	.align		4
        /*0000*/ 	.word	0x00000000
	.align		4
        /*0004*/ 	.word	0xffffffff
	.align		4
        /*0008*/ 	.word	index@(_Z9organizedv)
	.align		4
        /*000c*/ 	.word	index@(vprintf)
	.align		4
        /*0010*/ 	.word	0x00000000
	.align		4
        /*0014*/ 	.word	0xfffffffe
	.align		4
        /*0018*/ 	.word	0x00000000
	.align		4
        /*001c*/ 	.word	0xfffffffd
	.align		4
        /*0020*/ 	.word	0x00000000
	.align		4
        /*0024*/ 	.word	0xfffffffc


//--------------------- .nv.constant4             --------------------------
	.section	.nv.constant4,"a",@progbits
	.align	8
	.align		8
.nv.constant4:
        /*0000*/ 	.dword	vprintf
	.align		8
        /*0008*/ 	.dword	$str
	.align		8
        /*0010*/ 	.dword	$str$1
	.align		8
        /*0018*/ 	.dword	$str$2
	.align		8
        /*0020*/ 	.dword	$str$3


//--------------------- .text._Z9organizedv       --------------------------
	.section	.text._Z9organizedv,"ax",@progbits
	.align	128
        .global         _Z9organizedv
        .type           _Z9organizedv,@function
        .size           _Z9organizedv,(.L_x_5 - _Z9organizedv)
        .other          _Z9organizedv,@"STO_CUDA_ENTRY STV_DEFAULT"
_Z9organizedv:
.text._Z9organizedv:
[----:B------:R-:W0:Y:S01]  /*0000*/  LDC R1, c[0x0][0x37c] ;  /* 0x0000df00ff017b82 */ /* 0x000e220000000800 */
[----:B------:R-:W1:Y:S01]  /*0010*/  S2R R10, SR_TID.X ;  /* 0x00000000000a7919 */ /* 0x000e620000002100 */
[----:B------:R-:W2:Y:S01]  /*0020*/  LDCU UR4, c[0x0][0x2f8] ;  /* 0x00005f00ff0477ac */ /* 0x000ea20008000800 */
[----:B0-----:R-:W-:Y:S01]  /*0030*/  VIADD R1, R1, 0xfffffff0 ;  /* 0xfffffff001017836 */ /* 0x001fe20000000000 */
[----:B------:R-:W-:Y:S01]  /*0040*/  MOV R2, 0x0 ;  /* 0x0000000000027802 */ /* 0x000fe20000000f00 */
[----:B------:R-:W1:Y:S01]  /*0050*/  S2R R11, SR_TID.Y ;  /* 0x00000000000b7919 */ /* 0x000e620000002200 */
[----:B------:R-:W0:Y:S02]  /*0060*/  LDCU UR5, c[0x0][0x2fc] ;  /* 0x00005f80ff0577ac */ /* 0x000e240008000800 */
[----:B------:R3:W4:Y:S01]  /*0070*/  LDC.64 R8, c[0x4][R2] ;  /* 0x0100000002087b82 */ /* 0x0007220000000a00 */
[----:B------:R-:W5:Y:S01]  /*0080*/  S2R R0, SR_TID.Z ;  /* 0x0000000000007919 */ /* 0x000f620000002300 */
[----:B------:R-:W3:Y:S01]  /*0090*/  LDCU.64 UR6, c[0x4][0x8] ;  /* 0x01000100ff0677ac */ /* 0x000ee20008000a00 */
[----:B--2---:R-:W-:-:S05]  /*00a0*/  IADD3 R17, P0, PT, R1, UR4, RZ ;  /* 0x0000000401117c10 */ /* 0x004fca000ff1e0ff */
[----:B0-----:R-:W-:Y:S02]  /*00b0*/  IMAD.X R16, RZ, RZ, UR5, P0 ;  /* 0x00000005ff107e24 */ /* 0x001fe400080e06ff */
[----:B------:R-:W-:Y:S01]  /*00c0*/  IMAD.MOV.U32 R6, RZ, RZ, R17 ;  /* 0x000000ffff067224 */ /* 0x000fe200078e0011 */
[----:B---3--:R-:W-:Y:S01]  /*00d0*/  MOV R4, UR6 ;  /* 0x0000000600047c02 */ /* 0x008fe20008000f00 */
[----:B------:R-:W-:Y:S01]  /*00e0*/  IMAD.U32 R5, RZ, RZ, UR7 ;  /* 0x00000007ff057e24 */ /* 0x000fe2000f8e00ff */
[----:B------:R-:W-:Y:S01]  /*00f0*/  MOV R7, R16 ;  /* 0x0000001000077202 */ /* 0x000fe20000000f00 */
[----:B-1----:R0:W-:Y:S04]  /*0100*/  STL.64 [R1], R10 ;  /* 0x0000000a01007387 */ /* 0x0021e80000100a00 */
[----:B-----5:R0:W-:Y:S02]  /*0110*/  STL [R1+0x8], R0 ;  /* 0x0000080001007387 */ /* 0x0201e40000100800 */
[----:B------:R-:W-:-:S07]  /*0120*/  LEPC R20, `(.L_x_0) ;  /* 0x000000001014794e */ /* 0x000fce0000000000 */
[----:B0---4-:R-:W-:Y:S05]  /*0130*/  CALL.ABS.NOINC R8 ;  /* 0x0000000008007343 */ /* 0x011fea0003c00000 */
.L_x_0:
[----:B------:R-:W0:Y:S01]  /*0140*/  S2R R8, SR_CTAID.X ;  /* 0x0000000000087919 */ /* 0x000e220000002500 */
[----:B------:R1:W2:Y:S01]  /*0150*/  LDC.64 R10, c[0x4][R2] ;  /* 0x01000000020a7b82 */ /* 0x0002a20000000a00 */
[----:B------:R-:W3:Y:S01]  /*0160*/  LDCU.64 UR4, c[0x4][0x10] ;  /* 0x01000200ff0477ac */ /* 0x000ee20008000a00 */
[----:B------:R-:W-:Y:S01]  /*0170*/  MOV R6, R17 ;  /* 0x0000001100067202 */ /* 0x000fe20000000f00 */
[----:B------:R-:W0:Y:S01]  /*0180*/  S2R R9, SR_CTAID.Y ;  /* 0x0000000000097919 */ /* 0x000e220000002600 */
[----:B------:R-:W-:Y:S01]  /*0190*/  IMAD.MOV.U32 R7, RZ, RZ, R16 ;  /* 0x000000ffff077224 */ /* 0x000fe200078e0010 */
[----:B------:R-:W4:Y:S01]  /*01a0*/  S2R R0, SR_CTAID.Z ;  /* 0x0000000000007919 */ /* 0x000f220000002700 */
[----:B---3--:R-:W-:Y:S02]  /*01b0*/  IMAD.U32 R4, RZ, RZ, UR4 ;  /* 0x00000004ff047e24 */ /* 0x008fe4000f8e00ff */
[----:B------:R-:W-:Y:S01]  /*01c0*/  IMAD.U32 R5, RZ, RZ, UR5 ;  /* 0x00000005ff057e24 */ /* 0x000fe2000f8e00ff */
[----:B0-----:R1:W-:Y:S04]  /*01d0*/  STL.64 [R1], R8 ;  /* 0x0000000801007387 */ /* 0x0013e80000100a00 */
[----:B----4-:R1:W-:Y:S02]  /*01e0*/  STL [R1+0x8], R0 ;  /* 0x0000080001007387 */ /* 0x0103e40000100800 */
[----:B------:R-:W-:-:S07]  /*01f0*/  LEPC R20, `(.L_x_1) ;  /* 0x000000001014794e */ /* 0x000fce0000000000 */
[----:B-12---:R-:W-:Y:S05]  /*0200*/  CALL.ABS.NOINC R10 ;  /* 0x000000000a007343 */ /* 0x006fea0003c00000 */
.L_x_1:
[----:B------:R-:W0:Y:S01]  /*0210*/  LDC R8, c[0x0][0x360] ;  /* 0x0000d800ff087b82 */ /* 0x000e220000000800 */
[----:B------:R-:W1:Y:S01]  /*0220*/  LDCU.64 UR4, c[0x4][0x18] ;  /* 0x01000300ff0477ac */ /* 0x000e620008000a00 */
[----:B------:R-:W-:Y:S01]  /*0230*/  IMAD.MOV.U32 R6, RZ, RZ, R17 ;  /* 0x000000ffff067224 */ /* 0x000fe200078e0011 */
[----:B------:R-:W-:-:S05]  /*0240*/  MOV R7, R16 ;  /* 0x0000001000077202 */ /* 0x000fca0000000f00 */
[----:B------:R-:W0:Y:S08]  /*0250*/  LDC R9, c[0x0][0x364] ;  /* 0x0000d900ff097b82 */ /* 0x000e300000000800 */
[----:B------:R-:W2:Y:S01]  /*0260*/  LDC R0, c[0x0][0x368] ;  /* 0x0000da00ff007b82 */ /* 0x000ea20000000800 */
[----:B-1----:R-:W-:Y:S01]  /*0270*/  IMAD.U32 R4, RZ, RZ, UR4 ;  /* 0x00000004ff047e24 */ /* 0x002fe2000f8e00ff */
[----:B------:R-:W-:-:S06]  /*0280*/  MOV R5, UR5 ;  /* 0x0000000500057c02 */ /* 0x000fcc0008000f00 */
[----:B------:R1:W3:Y:S01]  /*0290*/  LDC.64 R10, c[0x4][R2] ;  /* 0x01000000020a7b82 */ /* 0x0002e20000000a00 */
[----:B0-----:R1:W-:Y:S04]  /*02a0*/  STL.64 [R1], R8 ;  /* 0x0000000801007387 */ /* 0x0013e80000100a00 */
[----:B--2---:R1:W-:Y:S02]  /*02b0*/  STL [R1+0x8], R0 ;  /* 0x0000080001007387 */ /* 0x0043e40000100800 */
[----:B------:R-:W-:-:S07]  /*02c0*/  LEPC R20, `(.L_x_2) ;  /* 0x000000001014794e */ /* 0x000fce0000000000 */
[----:B-1-3--:R-:W-:Y:S05]  /*02d0*/  CALL.ABS.NOINC R10 ;  /* 0x000000000a007343 */ /* 0x00afea0003c00000 */
.L_x_2:
        /* <DEDUP_REMOVED lines=8> */
[----:B------:R-:W1:Y:S01]  /*0360*/  LDC.64 R2, c[0x4][R2] ;  /* 0x0100000002027b82 */ /* 0x000e620000000a00 */
[----:B0-----:R0:W-:Y:S04]  /*0370*/  STL.64 [R1], R8 ;  /* 0x0000000801007387 */ /* 0x0011e80000100a00 */
[----:B--2---:R0:W-:Y:S02]  /*0380*/  STL [R1+0x8], R0 ;  /* 0x0000080001007387 */ /* 0x0041e40000100800 */
[----:B------:R-:W-:-:S07]  /*0390*/  LEPC R20, `(.L_x_3) ;  /* 0x000000001014794e */ /* 0x000fce0000000000 */
[----:B01----:R-:W-:Y:S05]  /*03a0*/  CALL.ABS.NOINC R2 ;  /* 0x0000000002007343 */ /* 0x003fea0003c00000 */
.L_x_3:
[----:B------:R-:W-:Y:S05]  /*03b0*/  EXIT ;  /* 0x000000000000794d */ /* 0x000fea0003800000 */
.L_x_4:
[----:B------:R-:W-:-:S00]  /*03c0*/  BRA `(.L_x_4) ;  /* 0xfffffffc00fc7947 */ /* 0x000fc0000383ffff */
[----:B------:R-:W-:-:S00]  /*03d0*/  NOP ;  /* 0x0000000000007918 */ /* 0x000fc00000000000 */
        /* <DEDUP_REMOVED lines=10> */
.L_x_5:


//--------------------- .nv.global.init           --------------------------
	.section	.nv.global.init,"aw",@progbits
.nv.global.init:
	.type		$str$3,@object
	.size		$str$3,($str$1 - $str$3)
$str$3:
        /*0000*/ 	.byte	0x67, 0x72, 0x69, 0x64, 0x20, 0x64, 0x69, 0x6d, 0x20, 0x78, 0x3a, 0x20, 0x25, 0x64, 0x2c, 0x20
        /*0010*/ 	.byte	0x67, 0x72, 0x69, 0x64, 0x20, 0x64, 0x69, 0x6d, 0x20, 0x79, 0x3a, 0x20, 0x25, 0x64, 0x2c, 0x20
        /*0020*/ 	.byte	0x67, 0x72, 0x69, 0x64, 0x20, 0x64, 0x69, 0x6d, 0x20, 0x7a, 0x3a, 0x20, 0x25, 0x64, 0x0a, 0x00
	.type		$str$1,@object
	.size		$str$1,($str$2 - $str$1)
$str$1:
        /*0030*/ 	.byte	0x62, 0x6c, 0x6f, 0x63, 0x6b, 0x20, 0x69, 0x64, 0x20, 0x78, 0x3a, 0x20, 0x25, 0x64, 0x2c, 0x20
        /*0040*/ 	.byte	0x62, 0x6c, 0x6f, 0x63, 0x6b, 0x20, 0x69, 0x64, 0x20, 0x79, 0x3a, 0x20, 0x25, 0x64, 0x2c, 0x20
        /*0050*/ 	.byte	0x62, 0x6c, 0x6f, 0x63, 0x6b, 0x20, 0x69, 0x64, 0x20, 0x7a, 0x3a, 0x20, 0x25, 0x64, 0x0a, 0x00
	.type		$str$2,@object
	.size		$str$2,($str - $str$2)
$str$2:
        /*0060*/ 	.byte	0x62, 0x6c, 0x6f, 0x63, 0x6b, 0x20, 0x64, 0x69, 0x6d, 0x20, 0x78, 0x3a, 0x20, 0x25, 0x64, 0x2c
        /*0070*/ 	.byte	0x20, 0x62, 0x6c, 0x6f, 0x63, 0x6b, 0x20, 0x64, 0x69, 0x6d, 0x20, 0x79, 0x3a, 0x20, 0x25, 0x64
        /*0080*/ 	.byte	0x2c, 0x20, 0x62, 0x6c, 0x6f, 0x63, 0x6b, 0x20, 0x64, 0x69, 0x6d, 0x20, 0x7a, 0x3a, 0x20, 0x25
        /*0090*/ 	.byte	0x64, 0x0a, 0x00
	.type		$str,@object
	.size		$str,(.L_0 - $str)
$str:
        /*0093*/ 	.byte	0x74, 0x68, 0x72, 0x65, 0x61, 0x64, 0x20, 0x69, 0x64, 0x20, 0x78, 0x3a, 0x20, 0x25, 0x64, 0x2c
        /*00a3*/ 	.byte	0x20, 0x74, 0x68, 0x72, 0x65, 0x61, 0x64, 0x20, 0x69, 0x64, 0x20, 0x79, 0x3a, 0x20, 0x25, 0x64
        /*00b3*/ 	.byte	0x2c, 0x20, 0x74, 0x68, 0x72, 0x65, 0x61, 0x64, 0x20, 0x69, 0x64, 0x20, 0x7a, 0x3a, 0x20, 0x25
        /*00c3*/ 	.byte	0x64, 0x0a, 0x00
.L_0:


//--------------------- .nv.shared.reserved.0     --------------------------
	.section	.nv.shared.reserved.0,"aw",@nobits
	.weak		__nv_reservedSMEM_offset_0_alias
	.size		__nv_reservedSMEM_offset_0_alias, 0, 64
	.other		__nv_reservedSMEM_offset_0_alias,@"STO_CUDA_RESERVED_SHARED STV_DEFAULT"
__nv_reservedSMEM_offset_0_alias:
	.zero		0
	.zero		64


//--------------------- .nv.constant0._Z9organizedv --------------------------
	.section	.nv.constant0._Z9organizedv,"a",@progbits
	.sectionflags	@""
	.align	4
.nv.constant0._Z9organizedv:
	.zero		896


//--------------------- SYMBOLS --------------------------

	.type		.nv.reservedSmem.offset0,@object
	.size		.nv.reservedSmem.offset0,0x4
	.type		vprintf,@function
